//
// Generated by NVIDIA NVVM Compiler
//
// Compiler Build ID: CL-36424714
// Cuda compilation tools, release 13.0, V13.0.88
// Based on NVVM 20.0.0
//

.version 9.0
.target sm_100
.address_size 64

	// .globl	_Z10testStagedPKdPd

.visible .entry _Z10testStagedPKdPd(
	.param .u64 .ptr .align 1 _Z10testStagedPKdPd_param_0,
	.param .u64 .ptr .align 1 _Z10testStagedPKdPd_param_1
)
{
	.reg .pred 	%p<2>;
	.reg .b32 	%r<11>;
	.reg .b64 	%rd<12>;
	.reg .b64 	%fd<3>;

	ld.param.u64 	%rd2, [_Z10testStagedPKdPd_param_0];
	ld.param.u64 	%rd3, [_Z10testStagedPKdPd_param_1];
	// begin inline asm
	mov.u64 	%rd4, %clock64;
	// end inline asm
$L__BB0_1:
	// begin inline asm
	mov.u64 	%rd5, %clock64;
	// end inline asm
	sub.s64 	%rd6, %rd5, %rd4;
	setp.lt.s64 	%p1, %rd6, 50000;
	@%p1 bra 	$L__BB0_1;
	cvta.to.global.u64 	%rd7, %rd2;
	cvta.to.global.u64 	%rd8, %rd3;
	mov.u32 	%r1, %tid.y;
	mov.u32 	%r2, %ctaid.y;
	mov.u32 	%r3, %ntid.y;
	mad.lo.s32 	%r4, %r3, %r2, %r1;
	shl.b32 	%r5, %r4, 10;
	mov.u32 	%r6, %tid.x;
	mov.u32 	%r7, %ctaid.x;
	mov.u32 	%r8, %ntid.x;
	mad.lo.s32 	%r9, %r8, %r7, %r6;
	add.s32 	%r10, %r5, %r9;
	mul.wide.s32 	%rd9, %r10, 8;
	add.s64 	%rd10, %rd7, %rd9;
	ld.global.f64 	%fd1, [%rd10];
	neg.f64 	%fd2, %fd1;
	add.s64 	%rd11, %rd8, %rd9;
	st.global.f64 	[%rd11], %fd2;
	ret;

}


// ===== COMPILED SASS (sm_100) =====

	.target	sm_100

	.elftype	@"ET_EXEC"


//--------------------- .note.nv.tkinfo           --------------------------
	.section	.note.nv.tkinfo,"",@"SHT_NOTE"
	.sectionflags	@"SHF_NOTE_NV_TKINFO"
	.tkinfo
        /*0018*/ 	.word	0x00000002
        /*0030*/ 	.string	""
        /*0030*/ 	.string	"ptxas"
        /*0030*/ 	.string	"Cuda compilation tools, release 13.0, V13.0.88"
        /*0030*/ 	.string	"Build cuda_13.0.r13.0/compiler.36424714_0"
        /*0030*/ 	.string	"-arch sm_100 -m 64 "



//--------------------- .note.nv.cuinfo           --------------------------
	.section	.note.nv.cuinfo,"",@"SHT_NOTE"
	.sectionflags	@"SHF_NOTE_NV_CUINFO"
        /*0018*/ 	.short	0x0002
        /*001a*/ 	.short	0x0064
        /*001c*/ 	.short	0x0082
	.zero		2


//--------------------- .nv.info                  --------------------------
	.section	.nv.info,"",@"SHT_CUDA_INFO"
	.align	4


	//----- nvinfo : EIATTR_REGCOUNT
	.align		4
        /*0000*/ 	.byte	0x04, 0x2f
        /*0002*/ 	.short	(.L_1 - .L_0)
	.align		4
.L_0:
        /*0004*/ 	.word	index@(_Z10testStagedPKdPd)
        /*0008*/ 	.word	0x0000000c


	//----- nvinfo : EIATTR_FRAME_SIZE
	.align		4
.L_1:
        /*000c*/ 	.byte	0x04, 0x11
        /*000e*/ 	.short	(.L_3 - .L_2)
	.align		4
.L_2:
        /*0010*/ 	.word	index@(_Z10testStagedPKdPd)
        /*0014*/ 	.word	0x00000000


	//----- nvinfo : EIATTR_MIN_STACK_SIZE
	.align		4
.L_3:
        /*0018*/ 	.byte	0x04, 0x12
        /*001a*/ 	.short	(.L_5 - .L_4)
	.align		4
.L_4:
        /*001c*/ 	.word	index@(_Z10testStagedPKdPd)
        /*0020*/ 	.word	0x00000000
.L_5:


//--------------------- .nv.compat                --------------------------
	.section	.nv.compat,"",@"SHT_CUDA_COMPAT_INFO"
	.align	4
        /*0000*/ 	.byte	0x02, 0x09, 0x00, 0x00, 0x02, 0x02, 0x01, 0x00, 0x02, 0x05, 0x05, 0x00, 0x03, 0x07, 0x01, 0x01
        /*0010*/ 	.byte	0x02, 0x03, 0x00, 0x00, 0x02, 0x06, 0x01, 0x00, 0x04, 0x0b, 0x08, 0x00, 0x01, 0x00, 0x00, 0x00
        /*0020*/ 	.byte	0x00, 0x00, 0x00, 0x00


//--------------------- .nv.info._Z10testStagedPKdPd --------------------------
	.section	.nv.info._Z10testStagedPKdPd,"",@"SHT_CUDA_INFO"
	.sectionflags	@""
	.align	4


	//----- nvinfo : EIATTR_CUDA_API_VERSION
	.align		4
        /*0000*/ 	.byte	0x04, 0x37
        /*0002*/ 	.short	(.L_7 - .L_6)
.L_6:
        /*0004*/ 	.word	0x00000082


	//----- nvinfo : EIATTR_KPARAM_INFO
	.align		4
.L_7:
        /*0008*/ 	.byte	0x04, 0x17
        /*000a*/ 	.short	(.L_9 - .L_8)
.L_8:
        /*000c*/ 	.word	0x00000000
        /*0010*/ 	.short	0x0001
        /*0012*/ 	.short	0x0008
        /*0014*/ 	.byte	0x00, 0xf5, 0x21, 0x00


	//----- nvinfo : EIATTR_KPARAM_INFO
	.align		4
.L_9:
        /*0018*/ 	.byte	0x04, 0x17
        /*001a*/ 	.short	(.L_11 - .L_10)
.L_10:
        /*001c*/ 	.word	0x00000000
        /*0020*/ 	.short	0x0000
        /*0022*/ 	.short	0x0000
        /*0024*/ 	.byte	0x00, 0xf5, 0x21, 0x00


	//----- nvinfo : EIATTR_SPARSE_MMA_MASK
	.align		4
.L_11:
        /*0028*/ 	.byte	0x03, 0x50
        /*002a*/ 	.short	0x0000


	//----- nvinfo : EIATTR_MAXREG_COUNT
	.align		4
        /*002c*/ 	.byte	0x03, 0x1b
        /*002e*/ 	.short	0x00ff


	//----- nvinfo : EIATTR_MERCURY_ISA_VERSION
	.align		4
        /*0030*/ 	.byte	0x03, 0x5f
        /*0032*/ 	.short	0x0101


	//----- nvinfo : EIATTR_VRC_CTA_INIT_COUNT
	.align		4
        /*0034*/ 	.byte	0x02, 0x4a
	.zero		1
	.zero		1


	//----- nvinfo : EIATTR_EXIT_INSTR_OFFSETS
	.align		4
        /*0038*/ 	.byte	0x04, 0x1c
        /*003a*/ 	.short	(.L_13 - .L_12)


	//   ....[0]....
.L_12:
        /*003c*/ 	.word	0x000001a0


	//----- nvinfo : EIATTR_CBANK_PARAM_SIZE
	.align		4
.L_13:
        /*0040*/ 	.byte	0x03, 0x19
        /*0042*/ 	.short	0x0010


	//----- nvinfo : EIATTR_PARAM_CBANK
	.align		4
        /*0044*/ 	.byte	0x04, 0x0a
        /*0046*/ 	.short	(.L_15 - .L_14)
	.align		4
.L_14:
        /*0048*/ 	.word	index@(.nv.constant0._Z10testStagedPKdPd)
        /*004c*/ 	.short	0x0380
        /*004e*/ 	.short	0x0010


	//----- nvinfo : EIATTR_SW_WAR
	.align		4
.L_15:
        /*0050*/ 	.byte	0x04, 0x36
        /*0052*/ 	.short	(.L_17 - .L_16)
.L_16:
        /*0054*/ 	.word	0x00000008
.L_17:


//--------------------- .nv.callgraph             --------------------------
	.section	.nv.callgraph,"",@"SHT_CUDA_CALLGRAPH"
	.align	4
	.sectionentsize	8
	.align		4
        /*0000*/ 	.word	0x00000000
	.align		4
        /*0004*/ 	.word	0xffffffff
	.align		4
        /*0008*/ 	.word	0x00000000
	.align		4
        /*000c*/ 	.word	0xfffffffe
	.align		4
        /*0010*/ 	.word	0x00000000
	.align		4
        /*0014*/ 	.word	0xfffffffd
	.align		4
        /*0018*/ 	.word	0x00000000
	.align		4
        /*001c*/ 	.word	0xfffffffc


//--------------------- .text._Z10testStagedPKdPd --------------------------
	.section	.text._Z10testStagedPKdPd,"ax",@progbits
	.align	128
        .global         _Z10testStagedPKdPd
        .type           _Z10testStagedPKdPd,@function
        .size           _Z10testStagedPKdPd,(.L_x_2 - _Z10testStagedPKdPd)
        .other          _Z10testStagedPKdPd,@"STO_CUDA_ENTRY STV_DEFAULT"
_Z10testStagedPKdPd:
.text._Z10testStagedPKdPd:
[----:B------:R-:W-:Y:S01]  /*0000*/  LDC R1, c[0x0][0x37c] ;  /* 0x0000df00ff017b82 */ /* 0x000fe20000000800 */
[----:B------:R-:W0:Y:S01]  /*0010*/  LDCU.64 UR4, c[0x0][0x358] ;  /* 0x00006b00ff0477ac */ /* 0x000e220008000a00 */
[----:B------:R-:W-:Y:S01]  /*0020*/  NOP ;  /* 0x0000000000007918 */ /* 0x000fe20000000000 */
[----:B------:R-:W-:-:S07]  /*0030*/  CS2R R2, SR_CLOCKLO ;  /* 0x0000000000027805 */ /* 0x000fce0000015000 */
.L_x_0:
[----:B------:R-:W-:-:S06]  /*0040*/  CS2R R4, SR_CLOCKLO ;  /* 0x0000000000047805 */ /* 0x000fcc0000015000 */
[----:B------:R-:W-:-:S05]  /*0050*/  IADD3 R0, P0, PT, -R2, R4, RZ ;  /* 0x0000000402007210 */ /* 0x000fca0007f1e1ff */
[----:B------:R-:W-:Y:S01]  /*0060*/  IMAD.X R4, R5, 0x1, ~R3, P0 ;  /* 0x0000000105047824 */ /* 0x000fe200000e0e03 */
[----:B------:R-:W-:-:S04]  /*0070*/  ISETP.GE.U32.AND P0, PT, R0, 0xc350, PT ;  /* 0x0000c3500000780c */ /* 0x000fc80003f06070 */
[----:B------:R-:W-:-:S13]  /*0080*/  ISETP.GE.AND.EX P0, PT, R4, RZ, PT, P0 ;  /* 0x000000ff0400720c */ /* 0x000fda0003f06300 */
[----:B------:R-:W-:Y:S05]  /*0090*/  @!P0 BRA `(.L_x_0) ;  /* 0xfffffffc00e88947 */ /* 0x000fea000383ffff */
[----:B------:R-:W1:Y:S01]  /*00a0*/  S2R R0, SR_TID.Y ;  /* 0x0000000000007919 */ /* 0x000e620000002200 */
[----:B------:R-:W1:Y:S01]  /*00b0*/  S2UR UR6, SR_CTAID.Y ;  /* 0x00000000000679c3 */ /* 0x000e620000002600 */
[----:B------:R-:W2:Y:S07]  /*00c0*/  S2R R4, SR_TID.X ;  /* 0x0000000000047919 */ /* 0x000eae0000002100 */
[----:B------:R-:W1:Y:S08]  /*00d0*/  LDC R5, c[0x0][0x364] ;  /* 0x0000d900ff057b82 */ /* 0x000e700000000800 */
[----:B------:R-:W2:Y:S08]  /*00e0*/  S2UR UR7, SR_CTAID.X ;  /* 0x00000000000779c3 */ /* 0x000eb00000002500 */
[----:B------:R-:W2:Y:S08]  /*00f0*/  LDC R7, c[0x0][0x360] ;  /* 0x0000d800ff077b82 */ /* 0x000eb00000000800 */
[----:B------:R-:W3:Y:S01]  /*0100*/  LDC.64 R2, c[0x0][0x380] ;  /* 0x0000e000ff027b82 */ /* 0x000ee20000000a00 */
[----:B-1----:R-:W-:-:S02]  /*0110*/  IMAD R0, R5, UR6, R0 ;  /* 0x0000000605007c24 */ /* 0x002fc4000f8e0200 */
[----:B--2---:R-:W-:-:S05]  /*0120*/  IMAD R5, R7, UR7, R4 ;  /* 0x0000000707057c24 */ /* 0x004fca000f8e0204 */
[----:B------:R-:W-:Y:S02]  /*0130*/  LEA R9, R0, R5, 0xa ;  /* 0x0000000500097211 */ /* 0x000fe400078e50ff */
[----:B------:R-:W1:Y:S03]  /*0140*/  LDC.64 R4, c[0x0][0x388] ;  /* 0x0000e200ff047b82 */ /* 0x000e660000000a00 */
[----:B---3--:R-:W-:-:S06]  /*0150*/  IMAD.WIDE R2, R9, 0x8, R2 ;  /* 0x0000000809027825 */ /* 0x008fcc00078e0202 */
[----:B0-----:R-:W2:Y:S01]  /*0160*/  LDG.E.64 R2, desc[UR4][R2.64] ;  /* 0x0000000402027981 */ /* 0x001ea2000c1e1b00 */
[----:B-1----:R-:W-:Y:S01]  /*0170*/  IMAD.WIDE R4, R9, 0x8, R4 ;  /* 0x0000000809047825 */ /* 0x002fe200078e0204 */
[----:B--2---:R-:W-:-:S07]  /*0180*/  DADD R6, -RZ, -R2 ;  /* 0x00000000ff067229 */ /* 0x004fce0000000902 */
[----:B------:R-:W-:Y:S01]  /*0190*/  STG.E.64 desc[UR4][R4.64], R6 ;  /* 0x0000000604007986 */ /* 0x000fe2000c101b04 */
[----:B------:R-:W-:Y:S05]  /*01a0*/  EXIT ;  /* 0x000000000000794d */ /* 0x000fea0003800000 */
.L_x_1:
[----:B------:R-:W-:-:S00]  /*01b0*/  BRA `(.L_x_1) ;  /* 0xfffffffc00fc7947 */ /* 0x000fc0000383ffff */
[----:B------:R-:W-:-:S00]  /*01c0*/  NOP ;  /* 0x0000000000007918 */ /* 0x000fc00000000000 */
        /* <DEDUP_REMOVED lines=11> */
.L_x_2:


//--------------------- .nv.shared.reserved.0     --------------------------
	.section	.nv.shared.reserved.0,"aw",@nobits
	.weak		__nv_reservedSMEM_offset_0_alias
	.size		__nv_reservedSMEM_offset_0_alias, 0, 64
	.other		__nv_reservedSMEM_offset_0_alias,@"STO_CUDA_RESERVED_SHARED STV_DEFAULT"
__nv_reservedSMEM_offset_0_alias:
	.zero		0
	.zero		64


//--------------------- .nv.constant0._Z10testStagedPKdPd --------------------------
	.section	.nv.constant0._Z10testStagedPKdPd,"a",@progbits
	.sectionflags	@""
	.align	4
.nv.constant0._Z10testStagedPKdPd:
	.zero		912


//--------------------- SYMBOLS --------------------------

	.type		.nv.reservedSmem.offset0,@object
	.size		.nv.reservedSmem.offset0,0x4
